//
// Generated by NVIDIA NVVM Compiler
//
// Compiler Build ID: CL-36424714
// Cuda compilation tools, release 13.0, V13.0.88
// Based on NVVM 20.0.0
//

.version 9.0
.target sm_100
.address_size 64

	// .globl	_Z3sumPfS_
// _ZZ3sumPfS_E10intraBlock has been demoted

.visible .entry _Z3sumPfS_(
	.param .u64 .ptr .align 1 _Z3sumPfS__param_0,
	.param .u64 .ptr .align 1 _Z3sumPfS__param_1
)
{
	.reg .pred 	%p<30>;
	.reg .b32 	%r<8>;
	.reg .b32 	%f<30>;
	.reg .b64 	%rd<9>;
	// demoted variable
	.shared .align 4 .b8 _ZZ3sumPfS_E10intraBlock[2048];
	ld.param.u64 	%rd1, [_Z3sumPfS__param_0];
	ld.param.u64 	%rd2, [_Z3sumPfS__param_1];
	mov.u32 	%r1, %tid.x;
	mov.u32 	%r2, %ctaid.x;
	mov.u32 	%r5, %ntid.x;
	mad.lo.s32 	%r3, %r2, %r5, %r1;
	setp.gt.s32 	%p1, %r3, 16383;
	shl.b32 	%r6, %r1, 2;
	mov.u32 	%r7, _ZZ3sumPfS_E10intraBlock;
	add.s32 	%r4, %r7, %r6;
	@%p1 bra 	$L__BB0_2;
	cvta.to.global.u64 	%rd3, %rd1;
	mul.wide.s32 	%rd4, %r3, 4;
	add.s64 	%rd5, %rd3, %rd4;
	ld.global.f32 	%f1, [%rd5];
	st.shared.f32 	[%r4], %f1;
$L__BB0_2:
	bar.sync 	0;
	setp.gt.u32 	%p2, %r1, 255;
	setp.gt.s32 	%p3, %r3, 16127;
	or.pred  	%p4, %p2, %p3;
	@%p4 bra 	$L__BB0_4;
	ld.shared.f32 	%f2, [%r4+1024];
	ld.shared.f32 	%f3, [%r4];
	add.f32 	%f4, %f2, %f3;
	st.shared.f32 	[%r4], %f4;
$L__BB0_4:
	bar.sync 	0;
	setp.gt.u32 	%p5, %r1, 127;
	setp.gt.s32 	%p6, %r3, 16255;
	or.pred  	%p7, %p5, %p6;
	@%p7 bra 	$L__BB0_6;
	ld.shared.f32 	%f5, [%r4+512];
	ld.shared.f32 	%f6, [%r4];
	add.f32 	%f7, %f5, %f6;
	st.shared.f32 	[%r4], %f7;
$L__BB0_6:
	bar.sync 	0;
	setp.gt.u32 	%p8, %r1, 63;
	setp.gt.s32 	%p9, %r3, 16319;
	or.pred  	%p10, %p8, %p9;
	@%p10 bra 	$L__BB0_8;
	ld.shared.f32 	%f8, [%r4+256];
	ld.shared.f32 	%f9, [%r4];
	add.f32 	%f10, %f8, %f9;
	st.shared.f32 	[%r4], %f10;
$L__BB0_8:
	bar.sync 	0;
	setp.gt.u32 	%p11, %r1, 31;
	setp.gt.s32 	%p12, %r3, 16351;
	or.pred  	%p13, %p11, %p12;
	@%p13 bra 	$L__BB0_10;
	ld.shared.f32 	%f11, [%r4+128];
	ld.shared.f32 	%f12, [%r4];
	add.f32 	%f13, %f11, %f12;
	st.shared.f32 	[%r4], %f13;
$L__BB0_10:
	bar.sync 	0;
	setp.gt.u32 	%p14, %r1, 15;
	setp.gt.s32 	%p15, %r3, 16367;
	or.pred  	%p16, %p14, %p15;
	@%p16 bra 	$L__BB0_12;
	ld.shared.f32 	%f14, [%r4+64];
	ld.shared.f32 	%f15, [%r4];
	add.f32 	%f16, %f14, %f15;
	st.shared.f32 	[%r4], %f16;
$L__BB0_12:
	bar.sync 	0;
	setp.gt.u32 	%p17, %r1, 7;
	setp.gt.s32 	%p18, %r3, 16375;
	or.pred  	%p19, %p17, %p18;
	@%p19 bra 	$L__BB0_14;
	ld.shared.f32 	%f17, [%r4+32];
	ld.shared.f32 	%f18, [%r4];
	add.f32 	%f19, %f17, %f18;
	st.shared.f32 	[%r4], %f19;
$L__BB0_14:
	bar.sync 	0;
	setp.gt.u32 	%p20, %r1, 3;
	setp.gt.s32 	%p21, %r3, 16379;
	or.pred  	%p22, %p20, %p21;
	@%p22 bra 	$L__BB0_16;
	ld.shared.f32 	%f20, [%r4+16];
	ld.shared.f32 	%f21, [%r4];
	add.f32 	%f22, %f20, %f21;
	st.shared.f32 	[%r4], %f22;
$L__BB0_16:
	bar.sync 	0;
	setp.gt.u32 	%p23, %r1, 1;
	setp.gt.s32 	%p24, %r3, 16381;
	or.pred  	%p25, %p23, %p24;
	@%p25 bra 	$L__BB0_18;
	ld.shared.f32 	%f23, [%r4+8];
	ld.shared.f32 	%f24, [%r4];
	add.f32 	%f25, %f23, %f24;
	st.shared.f32 	[%r4], %f25;
$L__BB0_18:
	bar.sync 	0;
	setp.ne.s32 	%p26, %r1, 0;
	setp.gt.s32 	%p27, %r3, 16382;
	or.pred  	%p28, %p26, %p27;
	@%p28 bra 	$L__BB0_20;
	ld.shared.f32 	%f26, [_ZZ3sumPfS_E10intraBlock+4];
	ld.shared.f32 	%f27, [_ZZ3sumPfS_E10intraBlock];
	add.f32 	%f28, %f26, %f27;
	st.shared.f32 	[_ZZ3sumPfS_E10intraBlock], %f28;
$L__BB0_20:
	setp.ne.s32 	%p29, %r1, 0;
	bar.sync 	0;
	@%p29 bra 	$L__BB0_22;
	ld.shared.f32 	%f29, [_ZZ3sumPfS_E10intraBlock];
	cvta.to.global.u64 	%rd6, %rd2;
	mul.wide.u32 	%rd7, %r2, 4;
	add.s64 	%rd8, %rd6, %rd7;
	st.global.f32 	[%rd8], %f29;
$L__BB0_22:
	ret;

}


// ===== COMPILED SASS (sm_100) =====

	.target	sm_100

	.elftype	@"ET_EXEC"


//--------------------- .note.nv.tkinfo           --------------------------
	.section	.note.nv.tkinfo,"",@"SHT_NOTE"
	.sectionflags	@"SHF_NOTE_NV_TKINFO"
	.tkinfo
        /*0018*/ 	.word	0x00000002
        /*0030*/ 	.string	""
        /*0030*/ 	.string	"ptxas"
        /*0030*/ 	.string	"Cuda compilation tools, release 13.0, V13.0.88"
        /*0030*/ 	.string	"Build cuda_13.0.r13.0/compiler.36424714_0"
        /*0030*/ 	.string	"-arch sm_100 -m 64 "



//--------------------- .note.nv.cuinfo           --------------------------
	.section	.note.nv.cuinfo,"",@"SHT_NOTE"
	.sectionflags	@"SHF_NOTE_NV_CUINFO"
        /*0018*/ 	.short	0x0002
        /*001a*/ 	.short	0x0064
        /*001c*/ 	.short	0x0082
	.zero		2


//--------------------- .nv.info                  --------------------------
	.section	.nv.info,"",@"SHT_CUDA_INFO"
	.align	4


	//----- nvinfo : EIATTR_REGCOUNT
	.align		4
        /*0000*/ 	.byte	0x04, 0x2f
        /*0002*/ 	.short	(.L_1 - .L_0)
	.align		4
.L_0:
        /*0004*/ 	.word	index@(_Z3sumPfS_)
        /*0008*/ 	.word	0x0000000c


	//----- nvinfo : EIATTR_FRAME_SIZE
	.align		4
.L_1:
        /*000c*/ 	.byte	0x04, 0x11
        /*000e*/ 	.short	(.L_3 - .L_2)
	.align		4
.L_2:
        /*0010*/ 	.word	index@(_Z3sumPfS_)
        /*0014*/ 	.word	0x00000000


	//----- nvinfo : EIATTR_MIN_STACK_SIZE
	.align		4
.L_3:
        /*0018*/ 	.byte	0x04, 0x12
        /*001a*/ 	.short	(.L_5 - .L_4)
	.align		4
.L_4:
        /*001c*/ 	.word	index@(_Z3sumPfS_)
        /*0020*/ 	.word	0x00000000
.L_5:


//--------------------- .nv.compat                --------------------------
	.section	.nv.compat,"",@"SHT_CUDA_COMPAT_INFO"
	.align	4
        /*0000*/ 	.byte	0x02, 0x09, 0x00, 0x00, 0x02, 0x02, 0x01, 0x00, 0x02, 0x05, 0x05, 0x00, 0x03, 0x07, 0x01, 0x01
        /*0010*/ 	.byte	0x02, 0x03, 0x00, 0x00, 0x02, 0x06, 0x01, 0x00, 0x04, 0x0b, 0x08, 0x00, 0x09, 0x00, 0x00, 0x00
        /*0020*/ 	.byte	0x00, 0x00, 0x00, 0x00


//--------------------- .nv.info._Z3sumPfS_       --------------------------
	.section	.nv.info._Z3sumPfS_,"",@"SHT_CUDA_INFO"
	.sectionflags	@""
	.align	4


	//----- nvinfo : EIATTR_CUDA_API_VERSION
	.align		4
        /*0000*/ 	.byte	0x04, 0x37
        /*0002*/ 	.short	(.L_7 - .L_6)
.L_6:
        /*0004*/ 	.word	0x00000082


	//----- nvinfo : EIATTR_KPARAM_INFO
	.align		4
.L_7:
        /*0008*/ 	.byte	0x04, 0x17
        /*000a*/ 	.short	(.L_9 - .L_8)
.L_8:
        /*000c*/ 	.word	0x00000000
        /*0010*/ 	.short	0x0001
        /*0012*/ 	.short	0x0008
        /*0014*/ 	.byte	0x00, 0xf5, 0x21, 0x00


	//----- nvinfo : EIATTR_KPARAM_INFO
	.align		4
.L_9:
        /*0018*/ 	.byte	0x04, 0x17
        /*001a*/ 	.short	(.L_11 - .L_10)
.L_10:
        /*001c*/ 	.word	0x00000000
        /*0020*/ 	.short	0x0000
        /*0022*/ 	.short	0x0000
        /*0024*/ 	.byte	0x00, 0xf5, 0x21, 0x00


	//----- nvinfo : EIATTR_SPARSE_MMA_MASK
	.align		4
.L_11:
        /*0028*/ 	.byte	0x03, 0x50
        /*002a*/ 	.short	0x0000


	//----- nvinfo : EIATTR_MAXREG_COUNT
	.align		4
        /*002c*/ 	.byte	0x03, 0x1b
        /*002e*/ 	.short	0x00ff


	//----- nvinfo : EIATTR_NUM_BARRIERS
	.align		4
        /*0030*/ 	.byte	0x02, 0x4c
        /*0032*/ 	.byte	0x01
	.zero		1


	//----- nvinfo : EIATTR_MERCURY_ISA_VERSION
	.align		4
        /*0034*/ 	.byte	0x03, 0x5f
        /*0036*/ 	.short	0x0101


	//----- nvinfo : EIATTR_VRC_CTA_INIT_COUNT
	.align		4
        /*0038*/ 	.byte	0x02, 0x4a
	.zero		1
	.zero		1


	//----- nvinfo : EIATTR_EXIT_INSTR_OFFSETS
	.align		4
        /*003c*/ 	.byte	0x04, 0x1c
        /*003e*/ 	.short	(.L_13 - .L_12)


	//   ....[0]....
.L_12:
        /*0040*/ 	.word	0x000004f0


	//   ....[1]....
        /*0044*/ 	.word	0x00000540


	//----- nvinfo : EIATTR_CBANK_PARAM_SIZE
	.align		4
.L_13:
        /*0048*/ 	.byte	0x03, 0x19
        /*004a*/ 	.short	0x0010


	//----- nvinfo : EIATTR_PARAM_CBANK
	.align		4
        /*004c*/ 	.byte	0x04, 0x0a
        /*004e*/ 	.short	(.L_15 - .L_14)
	.align		4
.L_14:
        /*0050*/ 	.word	index@(.nv.constant0._Z3sumPfS_)
        /*0054*/ 	.short	0x0380
        /*0056*/ 	.short	0x0010


	//----- nvinfo : EIATTR_SW_WAR
	.align		4
.L_15:
        /*0058*/ 	.byte	0x04, 0x36
        /*005a*/ 	.short	(.L_17 - .L_16)
.L_16:
        /*005c*/ 	.word	0x00000008
.L_17:


//--------------------- .nv.callgraph             --------------------------
	.section	.nv.callgraph,"",@"SHT_CUDA_CALLGRAPH"
	.align	4
	.sectionentsize	8
	.align		4
        /*0000*/ 	.word	0x00000000
	.align		4
        /*0004*/ 	.word	0xffffffff
	.align		4
        /*0008*/ 	.word	0x00000000
	.align		4
        /*000c*/ 	.word	0xfffffffe
	.align		4
        /*0010*/ 	.word	0x00000000
	.align		4
        /*0014*/ 	.word	0xfffffffd
	.align		4
        /*0018*/ 	.word	0x00000000
	.align		4
        /*001c*/ 	.word	0xfffffffc


//--------------------- .text._Z3sumPfS_          --------------------------
	.section	.text._Z3sumPfS_,"ax",@progbits
	.align	128
        .global         _Z3sumPfS_
        .type           _Z3sumPfS_,@function
        .size           _Z3sumPfS_,(.L_x_1 - _Z3sumPfS_)
        .other          _Z3sumPfS_,@"STO_CUDA_ENTRY STV_DEFAULT"
_Z3sumPfS_:
.text._Z3sumPfS_:
[----:B------:R-:W-:Y:S01]  /*0000*/  LDC R1, c[0x0][0x37c] ;  /* 0x0000df00ff017b82 */ /* 0x000fe20000000800 */
[----:B------:R-:W0:Y:S01]  /*0010*/  S2R R3, SR_TID.X ;  /* 0x0000000000037919 */ /* 0x000e220000002100 */
[----:B------:R-:W0:Y:S01]  /*0020*/  LDCU UR4, c[0x0][0x360] ;  /* 0x00006c00ff0477ac */ /* 0x000e220008000800 */
[----:B------:R-:W0:Y:S01]  /*0030*/  S2R R0, SR_CTAID.X ;  /* 0x0000000000007919 */ /* 0x000e220000002500 */
[----:B------:R-:W1:Y:S01]  /*0040*/  LDCU.64 UR6, c[0x0][0x358] ;  /* 0x00006b00ff0677ac */ /* 0x000e620008000a00 */
[----:B0-----:R-:W-:-:S05]  /*0050*/  IMAD R2, R0, UR4, R3 ;  /* 0x0000000400027c24 */ /* 0x001fca000f8e0203 */
[----:B------:R-:W-:-:S13]  /*0060*/  ISETP.GT.AND P1, PT, R2, 0x3fff, PT ;  /* 0x00003fff0200780c */ /* 0x000fda0003f24270 */
[----:B------:R-:W0:Y:S02]  /*0070*/  @!P1 LDC.64 R4, c[0x0][0x380] ;  /* 0x0000e000ff049b82 */ /* 0x000e240000000a00 */
[----:B0-----:R-:W-:-:S06]  /*0080*/  @!P1 IMAD.WIDE R4, R2, 0x4, R4 ;  /* 0x0000000402049825 */ /* 0x001fcc00078e0204 */
[----:B-1----:R-:W2:Y:S01]  /*0090*/  @!P1 LDG.E R5, desc[UR6][R4.64] ;  /* 0x0000000604059981 */ /* 0x002ea2000c1e1900 */
[----:B------:R-:W0:Y:S01]  /*00a0*/  S2UR UR5, SR_CgaCtaId ;  /* 0x00000000000579c3 */ /* 0x000e220000008800 */
[----:B------:R-:W-:Y:S01]  /*00b0*/  UMOV UR4, 0x400 ;  /* 0x0000040000047882 */ /* 0x000fe20000000000 */
[----:B------:R-:W-:-:S04]  /*00c0*/  ISETP.GT.AND P0, PT, R2, 0x3eff, PT ;  /* 0x00003eff0200780c */ /* 0x000fc80003f04270 */
[----:B------:R-:W-:Y:S01]  /*00d0*/  ISETP.GT.U32.OR P0, PT, R3, 0xff, P0 ;  /* 0x000000ff0300780c */ /* 0x000fe20000704470 */
[----:B0-----:R-:W-:-:S06]  /*00e0*/  ULEA UR4, UR5, UR4, 0x18 ;  /* 0x0000000405047291 */ /* 0x001fcc000f8ec0ff */
[----:B------:R-:W-:-:S05]  /*00f0*/  LEA R6, R3, UR4, 0x2 ;  /* 0x0000000403067c11 */ /* 0x000fca000f8e10ff */
[----:B--2---:R-:W-:Y:S01]  /*0100*/  @!P1 STS [R6], R5 ;  /* 0x0000000506009388 */ /* 0x004fe20000000800 */
[----:B------:R-:W-:Y:S01]  /*0110*/  BAR.SYNC.DEFER_BLOCKING 0x0 ;  /* 0x0000000000007b1d */ /* 0x000fe20000010000 */
[----:B------:R-:W-:-:S04]  /*0120*/  ISETP.GT.AND P1, PT, R2, 0x3f7f, PT ;  /* 0x00003f7f0200780c */ /* 0x000fc80003f24270 */
[----:B------:R-:W-:Y:S01]  /*0130*/  ISETP.GT.U32.OR P1, PT, R3, 0x7f, P1 ;  /* 0x0000007f0300780c */ /* 0x000fe20000f24470 */
[----:B------:R-:W-:Y:S04]  /*0140*/  @!P0 LDS R7, [R6+0x400] ;  /* 0x0004000006078984 */ /* 0x000fe80000000800 */
[----:B------:R-:W0:Y:S02]  /*0150*/  @!P0 LDS R8, [R6] ;  /* 0x0000000006088984 */ /* 0x000e240000000800 */
[----:B0-----:R-:W-:-:S05]  /*0160*/  @!P0 FADD R7, R7, R8 ;  /* 0x0000000807078221 */ /* 0x001fca0000000000 */
[----:B------:R-:W-:Y:S01]  /*0170*/  @!P0 STS [R6], R7 ;  /* 0x0000000706008388 */ /* 0x000fe20000000800 */
        /* <DEDUP_REMOVED lines=44> */
[----:B------:R-:W-:Y:S01]  /*0440*/  ISETP.NE.OR P0, PT, R3, RZ, P0 ;  /* 0x000000ff0300720c */ /* 0x000fe20000705670 */
[----:B------:R-:W-:Y:S04]  /*0450*/  @!P1 LDS R4, [R6+0x8] ;  /* 0x0000080006049984 */ /* 0x000fe80000000800 */
[----:B------:R-:W0:Y:S02]  /*0460*/  @!P1 LDS R9, [R6] ;  /* 0x0000000006099984 */ /* 0x000e240000000800 */
[----:B0-----:R-:W-:-:S05]  /*0470*/  @!P1 FADD R9, R4, R9 ;  /* 0x0000000904099221 */ /* 0x001fca0000000000 */
[----:B------:R-:W-:Y:S01]  /*0480*/  @!P1 STS [R6], R9 ;  /* 0x0000000906009388 */ /* 0x000fe20000000800 */
[----:B------:R-:W-:Y:S01]  /*0490*/  BAR.SYNC.DEFER_BLOCKING 0x0 ;  /* 0x0000000000007b1d */ /* 0x000fe20000010000 */
[----:B------:R-:W-:-:S05]  /*04a0*/  ISETP.NE.AND P1, PT, R3, RZ, PT ;  /* 0x000000ff0300720c */ /* 0x000fca0003f25270 */
[----:B------:R-:W0:Y:S02]  /*04b0*/  @!P0 LDS.64 R4, [UR4] ;  /* 0x00000004ff048984 */ /* 0x000e240008000a00 */
[----:B0-----:R-:W-:-:S05]  /*04c0*/  @!P0 FADD R2, R5, R4 ;  /* 0x0000000405028221 */ /* 0x001fca0000000000 */
[----:B------:R0:W-:Y:S01]  /*04d0*/  @!P0 STS [UR4], R2 ;  /* 0x00000002ff008988 */ /* 0x0001e20008000804 */
[----:B------:R-:W-:Y:S06]  /*04e0*/  BAR.SYNC.DEFER_BLOCKING 0x0 ;  /* 0x0000000000007b1d */ /* 0x000fec0000010000 */
[----:B------:R-:W-:Y:S05]  /*04f0*/  @P1 EXIT ;  /* 0x000000000000194d */ /* 0x000fea0003800000 */
[----:B------:R-:W1:Y:S01]  /*0500*/  LDS R5, [UR4] ;  /* 0x00000004ff057984 */ /* 0x000e620008000800 */
[----:B0-----:R-:W0:Y:S02]  /*0510*/  LDC.64 R2, c[0x0][0x388] ;  /* 0x0000e200ff027b82 */ /* 0x001e240000000a00 */
[----:B0-----:R-:W-:-:S05]  /*0520*/  IMAD.WIDE.U32 R2, R0, 0x4, R2 ;  /* 0x0000000400027825 */ /* 0x001fca00078e0002 */
[----:B-1----:R-:W-:Y:S01]  /*0530*/  STG.E desc[UR6][R2.64], R5 ;  /* 0x0000000502007986 */ /* 0x002fe2000c101906 */
[----:B------:R-:W-:Y:S05]  /*0540*/  EXIT ;  /* 0x000000000000794d */ /* 0x000fea0003800000 */
.L_x_0:
[----:B------:R-:W-:-:S00]  /*0550*/  BRA `(.L_x_0) ;  /* 0xfffffffc00fc7947 */ /* 0x000fc0000383ffff */
[----:B------:R-:W-:-:S00]  /*0560*/  NOP ;  /* 0x0000000000007918 */ /* 0x000fc00000000000 */
        /* <DEDUP_REMOVED lines=9> */
.L_x_1:


//--------------------- .nv.shared._Z3sumPfS_     --------------------------
	.section	.nv.shared._Z3sumPfS_,"aw",@nobits
	.sectionflags	@""
	.align	4
.nv.shared._Z3sumPfS_:
	.zero		3072


//--------------------- .nv.shared.reserved.0     --------------------------
	.section	.nv.shared.reserved.0,"aw",@nobits
	.weak		__nv_reservedSMEM_offset_0_alias
	.size		__nv_reservedSMEM_offset_0_alias, 0, 64
	.other		__nv_reservedSMEM_offset_0_alias,@"STO_CUDA_RESERVED_SHARED STV_DEFAULT"
__nv_reservedSMEM_offset_0_alias:
	.zero		0
	.zero		64


//--------------------- .nv.constant0._Z3sumPfS_  --------------------------
	.section	.nv.constant0._Z3sumPfS_,"a",@progbits
	.sectionflags	@""
	.align	4
.nv.constant0._Z3sumPfS_:
	.zero		912


//--------------------- SYMBOLS --------------------------

	.type		.nv.reservedSmem.offset0,@object
	.size		.nv.reservedSmem.offset0,0x4
	.type		.nv.reservedSmem.cap,@object
	.size		.nv.reservedSmem.cap,0x4
